//
// Generated by NVIDIA NVVM Compiler
//
// Compiler Build ID: CL-36424714
// Cuda compilation tools, release 13.0, V13.0.88
// Based on NVVM 20.0.0
//

.version 9.0
.target sm_100
.address_size 64

	// .globl	matrixMultBy

.visible .entry matrixMultBy(
	.param .u64 .ptr .align 1 matrixMultBy_param_0,
	.param .f32 matrixMultBy_param_1,
	.param .u32 matrixMultBy_param_2,
	.param .u32 matrixMultBy_param_3,
	.param .u32 matrixMultBy_param_4,
	.param .u32 matrixMultBy_param_5,
	.param .u32 matrixMultBy_param_6
)
{
	.reg .pred 	%p<55>;
	.reg .b32 	%r<104>;
	.reg .b32 	%f<32>;
	.reg .b64 	%rd<33>;

	ld.param.u64 	%rd2, [matrixMultBy_param_0];
	ld.param.f32 	%f1, [matrixMultBy_param_1];
	ld.param.u32 	%r69, [matrixMultBy_param_2];
	ld.param.u32 	%r70, [matrixMultBy_param_3];
	ld.param.u32 	%r71, [matrixMultBy_param_4];
	ld.param.u32 	%r72, [matrixMultBy_param_5];
	ld.param.u32 	%r73, [matrixMultBy_param_6];
	cvta.to.global.u64 	%rd1, %rd2;
	setp.lt.s32 	%p1, %r73, 1;
	@%p1 bra 	$L__BB0_43;
	mov.u32 	%r1, %tid.x;
	mov.u32 	%r2, %tid.y;
	and.b32  	%r3, %r73, 7;
	and.b32  	%r4, %r73, 3;
	and.b32  	%r5, %r73, 2147483640;
	and.b32  	%r6, %r73, 1;
	neg.s32 	%r7, %r5;
	add.s32 	%r75, %r2, %r70;
	mad.lo.s32 	%r8, %r71, %r75, %r1;
	mul.lo.s32 	%r9, %r71, %r70;
	shl.b32 	%r76, %r70, 1;
	add.s32 	%r77, %r2, %r76;
	mad.lo.s32 	%r10, %r71, %r77, %r1;
	mad.lo.s32 	%r78, %r70, 3, %r2;
	mad.lo.s32 	%r11, %r71, %r78, %r1;
	shl.b32 	%r79, %r70, 2;
	add.s32 	%r80, %r2, %r79;
	mad.lo.s32 	%r12, %r71, %r80, %r1;
	mad.lo.s32 	%r81, %r70, 5, %r2;
	mad.lo.s32 	%r13, %r71, %r81, %r1;
	mad.lo.s32 	%r82, %r70, 6, %r2;
	mad.lo.s32 	%r14, %r71, %r82, %r1;
	mad.lo.s32 	%r83, %r70, 7, %r2;
	mad.lo.s32 	%r15, %r71, %r83, %r1;
	mad.lo.s32 	%r16, %r2, %r71, %r1;
	mov.b32 	%r91, 0;
$L__BB0_2:
	setp.lt.u32 	%p2, %r73, 8;
	mul.lo.s32 	%r18, %r91, %r69;
	add.s32 	%r19, %r18, %r1;
	mov.b32 	%r102, 0;
	@%p2 bra 	$L__BB0_21;
	add.s32 	%r99, %r8, %r18;
	add.s32 	%r98, %r10, %r18;
	add.s32 	%r97, %r11, %r18;
	add.s32 	%r96, %r12, %r18;
	add.s32 	%r95, %r13, %r18;
	add.s32 	%r94, %r14, %r18;
	add.s32 	%r93, %r15, %r18;
	add.s32 	%r92, %r16, %r18;
	mov.u32 	%r100, %r7;
$L__BB0_4:
	.pragma "nounroll";
	setp.ge.s32 	%p3, %r19, %r71;
	setp.ge.s32 	%p4, %r92, %r72;
	or.pred  	%p5, %p3, %p4;
	@%p5 bra 	$L__BB0_6;
	mul.wide.s32 	%rd3, %r92, 4;
	add.s64 	%rd4, %rd1, %rd3;
	ld.global.f32 	%f2, [%rd4];
	mul.f32 	%f3, %f1, %f2;
	st.global.f32 	[%rd4], %f3;
$L__BB0_6:
	add.s32 	%r37, %r9, %r92;
	setp.ge.s32 	%p7, %r37, %r72;
	or.pred  	%p8, %p3, %p7;
	@%p8 bra 	$L__BB0_8;
	mul.wide.s32 	%rd5, %r99, 4;
	add.s64 	%rd6, %rd1, %rd5;
	ld.global.f32 	%f4, [%rd6];
	mul.f32 	%f5, %f1, %f4;
	st.global.f32 	[%rd6], %f5;
$L__BB0_8:
	add.s32 	%r38, %r9, %r37;
	setp.ge.s32 	%p10, %r38, %r72;
	or.pred  	%p11, %p3, %p10;
	@%p11 bra 	$L__BB0_10;
	mul.wide.s32 	%rd7, %r98, 4;
	add.s64 	%rd8, %rd1, %rd7;
	ld.global.f32 	%f6, [%rd8];
	mul.f32 	%f7, %f1, %f6;
	st.global.f32 	[%rd8], %f7;
$L__BB0_10:
	add.s32 	%r39, %r9, %r38;
	setp.ge.s32 	%p13, %r39, %r72;
	or.pred  	%p14, %p3, %p13;
	@%p14 bra 	$L__BB0_12;
	mul.wide.s32 	%rd9, %r97, 4;
	add.s64 	%rd10, %rd1, %rd9;
	ld.global.f32 	%f8, [%rd10];
	mul.f32 	%f9, %f1, %f8;
	st.global.f32 	[%rd10], %f9;
$L__BB0_12:
	add.s32 	%r40, %r9, %r39;
	setp.ge.s32 	%p16, %r40, %r72;
	or.pred  	%p17, %p3, %p16;
	@%p17 bra 	$L__BB0_14;
	mul.wide.s32 	%rd11, %r96, 4;
	add.s64 	%rd12, %rd1, %rd11;
	ld.global.f32 	%f10, [%rd12];
	mul.f32 	%f11, %f1, %f10;
	st.global.f32 	[%rd12], %f11;
$L__BB0_14:
	add.s32 	%r41, %r9, %r40;
	setp.ge.s32 	%p19, %r41, %r72;
	or.pred  	%p20, %p3, %p19;
	@%p20 bra 	$L__BB0_16;
	mul.wide.s32 	%rd13, %r95, 4;
	add.s64 	%rd14, %rd1, %rd13;
	ld.global.f32 	%f12, [%rd14];
	mul.f32 	%f13, %f1, %f12;
	st.global.f32 	[%rd14], %f13;
$L__BB0_16:
	add.s32 	%r42, %r9, %r41;
	setp.ge.s32 	%p22, %r42, %r72;
	or.pred  	%p23, %p3, %p22;
	@%p23 bra 	$L__BB0_18;
	mul.wide.s32 	%rd15, %r94, 4;
	add.s64 	%rd16, %rd1, %rd15;
	ld.global.f32 	%f14, [%rd16];
	mul.f32 	%f15, %f1, %f14;
	st.global.f32 	[%rd16], %f15;
$L__BB0_18:
	add.s32 	%r85, %r9, %r42;
	setp.ge.s32 	%p25, %r85, %r72;
	or.pred  	%p26, %p3, %p25;
	@%p26 bra 	$L__BB0_20;
	mul.wide.s32 	%rd17, %r93, 4;
	add.s64 	%rd18, %rd1, %rd17;
	ld.global.f32 	%f16, [%rd18];
	mul.f32 	%f17, %f1, %f16;
	st.global.f32 	[%rd18], %f17;
$L__BB0_20:
	add.s32 	%r100, %r100, 8;
	shl.b32 	%r86, %r9, 3;
	add.s32 	%r99, %r99, %r86;
	add.s32 	%r98, %r98, %r86;
	add.s32 	%r97, %r97, %r86;
	add.s32 	%r96, %r96, %r86;
	add.s32 	%r95, %r95, %r86;
	add.s32 	%r94, %r94, %r86;
	add.s32 	%r93, %r93, %r86;
	add.s32 	%r92, %r92, %r86;
	setp.ne.s32 	%p27, %r100, 0;
	mov.u32 	%r102, %r5;
	@%p27 bra 	$L__BB0_4;
$L__BB0_21:
	setp.eq.s32 	%p28, %r3, 0;
	@%p28 bra 	$L__BB0_42;
	add.s32 	%r87, %r3, -1;
	setp.lt.u32 	%p29, %r87, 3;
	@%p29 bra 	$L__BB0_32;
	setp.ge.s32 	%p30, %r19, %r71;
	mad.lo.s32 	%r53, %r102, %r70, %r2;
	mad.lo.s32 	%r54, %r53, %r71, %r19;
	setp.ge.s32 	%p31, %r54, %r72;
	or.pred  	%p32, %p30, %p31;
	@%p32 bra 	$L__BB0_25;
	mul.wide.s32 	%rd19, %r54, 4;
	add.s64 	%rd20, %rd1, %rd19;
	ld.global.f32 	%f18, [%rd20];
	mul.f32 	%f19, %f1, %f18;
	st.global.f32 	[%rd20], %f19;
$L__BB0_25:
	add.s32 	%r55, %r53, %r70;
	mad.lo.s32 	%r56, %r55, %r71, %r19;
	setp.ge.s32 	%p34, %r56, %r72;
	or.pred  	%p35, %p30, %p34;
	@%p35 bra 	$L__BB0_27;
	mul.wide.s32 	%rd21, %r56, 4;
	add.s64 	%rd22, %rd1, %rd21;
	ld.global.f32 	%f20, [%rd22];
	mul.f32 	%f21, %f1, %f20;
	st.global.f32 	[%rd22], %f21;
$L__BB0_27:
	add.s32 	%r57, %r55, %r70;
	mad.lo.s32 	%r58, %r57, %r71, %r19;
	setp.ge.s32 	%p37, %r58, %r72;
	or.pred  	%p38, %p30, %p37;
	@%p38 bra 	$L__BB0_29;
	mul.wide.s32 	%rd23, %r58, 4;
	add.s64 	%rd24, %rd1, %rd23;
	ld.global.f32 	%f22, [%rd24];
	mul.f32 	%f23, %f1, %f22;
	st.global.f32 	[%rd24], %f23;
$L__BB0_29:
	add.s32 	%r88, %r57, %r70;
	mad.lo.s32 	%r59, %r88, %r71, %r19;
	setp.ge.s32 	%p40, %r59, %r72;
	or.pred  	%p41, %p30, %p40;
	@%p41 bra 	$L__BB0_31;
	mul.wide.s32 	%rd25, %r59, 4;
	add.s64 	%rd26, %rd1, %rd25;
	ld.global.f32 	%f24, [%rd26];
	mul.f32 	%f25, %f1, %f24;
	st.global.f32 	[%rd26], %f25;
$L__BB0_31:
	add.s32 	%r102, %r102, 4;
$L__BB0_32:
	setp.eq.s32 	%p42, %r4, 0;
	@%p42 bra 	$L__BB0_42;
	setp.eq.s32 	%p43, %r4, 1;
	@%p43 bra 	$L__BB0_39;
	setp.ge.s32 	%p44, %r19, %r71;
	mad.lo.s32 	%r62, %r102, %r70, %r2;
	mad.lo.s32 	%r63, %r62, %r71, %r19;
	setp.ge.s32 	%p45, %r63, %r72;
	or.pred  	%p46, %p44, %p45;
	@%p46 bra 	$L__BB0_36;
	mul.wide.s32 	%rd27, %r63, 4;
	add.s64 	%rd28, %rd1, %rd27;
	ld.global.f32 	%f26, [%rd28];
	mul.f32 	%f27, %f1, %f26;
	st.global.f32 	[%rd28], %f27;
$L__BB0_36:
	add.s32 	%r89, %r62, %r70;
	mad.lo.s32 	%r64, %r89, %r71, %r19;
	setp.ge.s32 	%p48, %r64, %r72;
	or.pred  	%p49, %p44, %p48;
	@%p49 bra 	$L__BB0_38;
	mul.wide.s32 	%rd29, %r64, 4;
	add.s64 	%rd30, %rd1, %rd29;
	ld.global.f32 	%f28, [%rd30];
	mul.f32 	%f29, %f1, %f28;
	st.global.f32 	[%rd30], %f29;
$L__BB0_38:
	add.s32 	%r102, %r102, 2;
$L__BB0_39:
	setp.eq.s32 	%p50, %r6, 0;
	@%p50 bra 	$L__BB0_42;
	setp.ge.s32 	%p51, %r19, %r71;
	mad.lo.s32 	%r90, %r102, %r70, %r2;
	mad.lo.s32 	%r67, %r90, %r71, %r19;
	setp.ge.s32 	%p52, %r67, %r72;
	or.pred  	%p53, %p51, %p52;
	@%p53 bra 	$L__BB0_42;
	mul.wide.s32 	%rd31, %r67, 4;
	add.s64 	%rd32, %rd1, %rd31;
	ld.global.f32 	%f30, [%rd32];
	mul.f32 	%f31, %f1, %f30;
	st.global.f32 	[%rd32], %f31;
$L__BB0_42:
	add.s32 	%r91, %r91, 1;
	setp.ne.s32 	%p54, %r91, %r73;
	@%p54 bra 	$L__BB0_2;
$L__BB0_43:
	ret;

}


// ===== COMPILED SASS (sm_100) =====

	.target	sm_100

	.elftype	@"ET_EXEC"


//--------------------- .note.nv.tkinfo           --------------------------
	.section	.note.nv.tkinfo,"",@"SHT_NOTE"
	.sectionflags	@"SHF_NOTE_NV_TKINFO"
	.tkinfo
        /*0018*/ 	.word	0x00000002
        /*0030*/ 	.string	""
        /*0030*/ 	.string	"ptxas"
        /*0030*/ 	.string	"Cuda compilation tools, release 13.0, V13.0.88"
        /*0030*/ 	.string	"Build cuda_13.0.r13.0/compiler.36424714_0"
        /*0030*/ 	.string	"-arch sm_100 -m 64 "



//--------------------- .note.nv.cuinfo           --------------------------
	.section	.note.nv.cuinfo,"",@"SHT_NOTE"
	.sectionflags	@"SHF_NOTE_NV_CUINFO"
        /*0018*/ 	.short	0x0002
        /*001a*/ 	.short	0x0064
        /*001c*/ 	.short	0x0082
	.zero		2


//--------------------- .nv.info                  --------------------------
	.section	.nv.info,"",@"SHT_CUDA_INFO"
	.align	4


	//----- nvinfo : EIATTR_REGCOUNT
	.align		4
        /*0000*/ 	.byte	0x04, 0x2f
        /*0002*/ 	.short	(.L_1 - .L_0)
	.align		4
.L_0:
        /*0004*/ 	.word	index@(matrixMultBy)
        /*0008*/ 	.word	0x00000020


	//----- nvinfo : EIATTR_FRAME_SIZE
	.align		4
.L_1:
        /*000c*/ 	.byte	0x04, 0x11
        /*000e*/ 	.short	(.L_3 - .L_2)
	.align		4
.L_2:
        /*0010*/ 	.word	index@(matrixMultBy)
        /*0014*/ 	.word	0x00000000


	//----- nvinfo : EIATTR_MIN_STACK_SIZE
	.align		4
.L_3:
        /*0018*/ 	.byte	0x04, 0x12
        /*001a*/ 	.short	(.L_5 - .L_4)
	.align		4
.L_4:
        /*001c*/ 	.word	index@(matrixMultBy)
        /*0020*/ 	.word	0x00000000
.L_5:


//--------------------- .nv.compat                --------------------------
	.section	.nv.compat,"",@"SHT_CUDA_COMPAT_INFO"
	.align	4
        /*0000*/ 	.byte	0x02, 0x09, 0x00, 0x00, 0x02, 0x02, 0x01, 0x00, 0x02, 0x05, 0x05, 0x00, 0x03, 0x07, 0x01, 0x01
        /*0010*/ 	.byte	0x02, 0x03, 0x00, 0x00, 0x02, 0x06, 0x01, 0x00, 0x04, 0x0b, 0x08, 0x00, 0x09, 0x00, 0x00, 0x00
        /*0020*/ 	.byte	0x00, 0x00, 0x00, 0x00


//--------------------- .nv.info.matrixMultBy     --------------------------
	.section	.nv.info.matrixMultBy,"",@"SHT_CUDA_INFO"
	.sectionflags	@""
	.align	4


	//----- nvinfo : EIATTR_CUDA_API_VERSION
	.align		4
        /*0000*/ 	.byte	0x04, 0x37
        /*0002*/ 	.short	(.L_7 - .L_6)
.L_6:
        /*0004*/ 	.word	0x00000082


	//----- nvinfo : EIATTR_KPARAM_INFO
	.align		4
.L_7:
        /*0008*/ 	.byte	0x04, 0x17
        /*000a*/ 	.short	(.L_9 - .L_8)
.L_8:
        /*000c*/ 	.word	0x00000000
        /*0010*/ 	.short	0x0006
        /*0012*/ 	.short	0x001c
        /*0014*/ 	.byte	0x00, 0xf0, 0x11, 0x00


	//----- nvinfo : EIATTR_KPARAM_INFO
	.align		4
.L_9:
        /*0018*/ 	.byte	0x04, 0x17
        /*001a*/ 	.short	(.L_11 - .L_10)
.L_10:
        /*001c*/ 	.word	0x00000000
        /*0020*/ 	.short	0x0005
        /*0022*/ 	.short	0x0018
        /*0024*/ 	.byte	0x00, 0xf0, 0x11, 0x00


	//----- nvinfo : EIATTR_KPARAM_INFO
	.align		4
.L_11:
        /*0028*/ 	.byte	0x04, 0x17
        /*002a*/ 	.short	(.L_13 - .L_12)
.L_12:
        /*002c*/ 	.word	0x00000000
        /*0030*/ 	.short	0x0004
        /*0032*/ 	.short	0x0014
        /*0034*/ 	.byte	0x00, 0xf0, 0x11, 0x00


	//----- nvinfo : EIATTR_KPARAM_INFO
	.align		4
.L_13:
        /*0038*/ 	.byte	0x04, 0x17
        /*003a*/ 	.short	(.L_15 - .L_14)
.L_14:
        /*003c*/ 	.word	0x00000000
        /*0040*/ 	.short	0x0003
        /*0042*/ 	.short	0x0010
        /*0044*/ 	.byte	0x00, 0xf0, 0x11, 0x00


	//----- nvinfo : EIATTR_KPARAM_INFO
	.align		4
.L_15:
        /*0048*/ 	.byte	0x04, 0x17
        /*004a*/ 	.short	(.L_17 - .L_16)
.L_16:
        /*004c*/ 	.word	0x00000000
        /*0050*/ 	.short	0x0002
        /*0052*/ 	.short	0x000c
        /*0054*/ 	.byte	0x00, 0xf0, 0x11, 0x00


	//----- nvinfo : EIATTR_KPARAM_INFO
	.align		4
.L_17:
        /*0058*/ 	.byte	0x04, 0x17
        /*005a*/ 	.short	(.L_19 - .L_18)
.L_18:
        /*005c*/ 	.word	0x00000000
        /*0060*/ 	.short	0x0001
        /*0062*/ 	.short	0x0008
        /*0064*/ 	.byte	0x00, 0xf0, 0x11, 0x00


	//----- nvinfo : EIATTR_KPARAM_INFO
	.align		4
.L_19:
        /*0068*/ 	.byte	0x04, 0x17
        /*006a*/ 	.short	(.L_21 - .L_20)
.L_20:
        /*006c*/ 	.word	0x00000000
        /*0070*/ 	.short	0x0000
        /*0072*/ 	.short	0x0000
        /*0074*/ 	.byte	0x00, 0xf5, 0x21, 0x00


	//----- nvinfo : EIATTR_SPARSE_MMA_MASK
	.align		4
.L_21:
        /*0078*/ 	.byte	0x03, 0x50
        /*007a*/ 	.short	0x0000


	//----- nvinfo : EIATTR_MAXREG_COUNT
	.align		4
        /*007c*/ 	.byte	0x03, 0x1b
        /*007e*/ 	.short	0x00ff


	//----- nvinfo : EIATTR_MERCURY_ISA_VERSION
	.align		4
        /*0080*/ 	.byte	0x03, 0x5f
        /*0082*/ 	.short	0x0101


	//----- nvinfo : EIATTR_VRC_CTA_INIT_COUNT
	.align		4
        /*0084*/ 	.byte	0x02, 0x4a
	.zero		1
	.zero		1


	//----- nvinfo : EIATTR_EXIT_INSTR_OFFSETS
	.align		4
        /*0088*/ 	.byte	0x04, 0x1c
        /*008a*/ 	.short	(.L_23 - .L_22)


	//   ....[0]....
.L_22:
        /*008c*/ 	.word	0x00000030


	//   ....[1]....
        /*0090*/ 	.word	0x00000d80


	//----- nvinfo : EIATTR_CRS_STACK_SIZE
	.align		4
.L_23:
        /*0094*/ 	.byte	0x04, 0x1e
        /*0096*/ 	.short	(.L_25 - .L_24)
.L_24:
        /*0098*/ 	.word	0x00000000


	//----- nvinfo : EIATTR_CBANK_PARAM_SIZE
	.align		4
.L_25:
        /*009c*/ 	.byte	0x03, 0x19
        /*009e*/ 	.short	0x0020


	//----- nvinfo : EIATTR_PARAM_CBANK
	.align		4
        /*00a0*/ 	.byte	0x04, 0x0a
        /*00a2*/ 	.short	(.L_27 - .L_26)
	.align		4
.L_26:
        /*00a4*/ 	.word	index@(.nv.constant0.matrixMultBy)
        /*00a8*/ 	.short	0x0380
        /*00aa*/ 	.short	0x0020


	//----- nvinfo : EIATTR_SW_WAR
	.align		4
.L_27:
        /*00ac*/ 	.byte	0x04, 0x36
        /*00ae*/ 	.short	(.L_29 - .L_28)
.L_28:
        /*00b0*/ 	.word	0x00000008
.L_29:


//--------------------- .nv.callgraph             --------------------------
	.section	.nv.callgraph,"",@"SHT_CUDA_CALLGRAPH"
	.align	4
	.sectionentsize	8
	.align		4
        /*0000*/ 	.word	0x00000000
	.align		4
        /*0004*/ 	.word	0xffffffff
	.align		4
        /*0008*/ 	.word	0x00000000
	.align		4
        /*000c*/ 	.word	0xfffffffe
	.align		4
        /*0010*/ 	.word	0x00000000
	.align		4
        /*0014*/ 	.word	0xfffffffd
	.align		4
        /*0018*/ 	.word	0x00000000
	.align		4
        /*001c*/ 	.word	0xfffffffc


//--------------------- .text.matrixMultBy        --------------------------
	.section	.text.matrixMultBy,"ax",@progbits
	.align	128
        .global         matrixMultBy
        .type           matrixMultBy,@function
        .size           matrixMultBy,(.L_x_8 - matrixMultBy)
        .other          matrixMultBy,@"STO_CUDA_ENTRY STV_DEFAULT"
matrixMultBy:
.text.matrixMultBy:
[----:B------:R-:W-:Y:S08]  /*0000*/  LDC R1, c[0x0][0x37c] ;  /* 0x0000df00ff017b82 */ /* 0x000ff00000000800 */
[----:B------:R-:W0:Y:S02]  /*0010*/  LDC R9, c[0x0][0x39c] ;  /* 0x0000e700ff097b82 */ /* 0x000e240000000800 */
[----:B0-----:R-:W-:-:S13]  /*0020*/  ISETP.GE.AND P0, PT, R9, 0x1, PT ;  /* 0x000000010900780c */ /* 0x001fda0003f06270 */
[----:B------:R-:W-:Y:S05]  /*0030*/  @!P0 EXIT ;  /* 0x000000000000894d */ /* 0x000fea0003800000 */
[----:B------:R-:W0:Y:S01]  /*0040*/  S2R R3, SR_TID.Y ;  /* 0x0000000000037919 */ /* 0x000e220000002200 */
[----:B------:R-:W1:Y:S01]  /*0050*/  LDC.64 R10, c[0x0][0x390] ;  /* 0x0000e400ff0a7b82 */ /* 0x000e620000000a00 */
[----:B------:R-:W-:Y:S01]  /*0060*/  LOP3.LUT R9, R9, 0x7ffffff8, RZ, 0xc0, !PT ;  /* 0x7ffffff809097812 */ /* 0x000fe200078ec0ff */
[----:B------:R-:W2:Y:S01]  /*0070*/  LDCU.64 UR8, c[0x0][0x358] ;  /* 0x00006b00ff0877ac */ /* 0x000ea20008000a00 */
[----:B------:R-:W3:Y:S01]  /*0080*/  S2R R0, SR_TID.X ;  /* 0x0000000000007919 */ /* 0x000ee20000002100 */
[----:B------:R-:W-:Y:S01]  /*0090*/  UMOV UR4, URZ ;  /* 0x000000ff00047c82 */ /* 0x000fe20008000000 */
[C---:B-1----:R-:W-:Y:S01]  /*00a0*/  IMAD R2, R10.reuse, R11, RZ ;  /* 0x0000000b0a027224 */ /* 0x042fe200078e02ff */
[C---:B0-----:R-:W-:Y:S01]  /*00b0*/  LEA R5, R10.reuse, R3, 0x2 ;  /* 0x000000030a057211 */ /* 0x041fe200078e10ff */
[C-C-:B------:R-:W-:Y:S02]  /*00c0*/  IMAD R4, R10.reuse, 0x3, R3.reuse ;  /* 0x000000030a047824 */ /* 0x140fe400078e0203 */
[----:B------:R-:W-:-:S02]  /*00d0*/  IMAD R6, R10, 0x5, R3 ;  /* 0x000000050a067824 */ /* 0x000fc400078e0203 */
[C-C-:B------:R-:W-:Y:S02]  /*00e0*/  IMAD R7, R10.reuse, 0x6, R3.reuse ;  /* 0x000000060a077824 */ /* 0x140fe400078e0203 */
[----:B------:R-:W-:Y:S02]  /*00f0*/  IMAD R8, R10, 0x7, R3 ;  /* 0x000000070a087824 */ /* 0x000fe400078e0203 */
[-CC-:B---3--:R-:W-:Y:S02]  /*0100*/  IMAD R4, R4, R11.reuse, R0.reuse ;  /* 0x0000000b04047224 */ /* 0x188fe400078e0200 */
[-CC-:B------:R-:W-:Y:S02]  /*0110*/  IMAD R5, R5, R11.reuse, R0.reuse ;  /* 0x0000000b05057224 */ /* 0x180fe400078e0200 */
[-CC-:B------:R-:W-:Y:S02]  /*0120*/  IMAD R6, R6, R11.reuse, R0.reuse ;  /* 0x0000000b06067224 */ /* 0x180fe400078e0200 */
[----:B------:R-:W-:-:S02]  /*0130*/  IMAD R7, R7, R11, R0 ;  /* 0x0000000b07077224 */ /* 0x000fc400078e0200 */
[----:B--2---:R-:W-:-:S07]  /*0140*/  IMAD R8, R8, R11, R0 ;  /* 0x0000000b08087224 */ /* 0x004fce00078e0200 */
.L_x_6:
[----:B0-----:R-:W0:Y:S01]  /*0150*/  LDCU UR6, c[0x0][0x39c] ;  /* 0x00007380ff0677ac */ /* 0x001e220008000800 */
[----:B-1----:R-:W1:Y:S01]  /*0160*/  LDC R23, c[0x0][0x38c] ;  /* 0x0000e300ff177b82 */ /* 0x002e620000000800 */
[----:B------:R-:W-:Y:S01]  /*0170*/  HFMA2 R16, -RZ, RZ, 0, 0 ;  /* 0x00000000ff107431 */ /* 0x000fe200000001ff */
[----:B------:R-:W-:Y:S01]  /*0180*/  UMOV UR5, UR4 ;  /* 0x0000000400057c82 */ /* 0x000fe20008000000 */
[----:B0-----:R-:W-:Y:S01]  /*0190*/  UISETP.GE.U32.AND UP1, UPT, UR6, 0x8, UPT ;  /* 0x000000080600788c */ /* 0x001fe2000bf26070 */
[----:B-1----:R-:W-:Y:S01]  /*01a0*/  IMAD R10, R23, UR4, R0 ;  /* 0x00000004170a7c24 */ /* 0x002fe2000f8e0200 */
[----:B------:R-:W-:-:S04]  /*01b0*/  UIADD3 UR4, UPT, UPT, UR4, 0x1, URZ ;  /* 0x0000000104047890 */ /* 0x000fc8000fffe0ff */
[----:B------:R-:W-:-:S03]  /*01c0*/  UISETP.NE.AND UP0, UPT, UR4, UR6, UPT ;  /* 0x000000060400728c */ /* 0x000fc6000bf05270 */
[----:B------:R-:W-:Y:S08]  /*01d0*/  BRA.U !UP1, `(.L_x_0) ;  /* 0x0000000509747547 */ /* 0x000ff0000b800000 */
[----:B------:R-:W0:Y:S01]  /*01e0*/  LDC.64 R12, c[0x0][0x390] ;  /* 0x0000e400ff0c7b82 */ /* 0x000e220000000a00 */
[----:B------:R-:W1:Y:S01]  /*01f0*/  LDCU UR7, c[0x0][0x394] ;  /* 0x00007280ff0777ac */ /* 0x000e620008000800 */
[----:B------:R-:W-:Y:S01]  /*0200*/  IMAD R29, R23, UR5, R4 ;  /* 0x00000005171d7c24 */ /* 0x000fe2000f8e0204 */
[----:B------:R-:W-:Y:S01]  /*0210*/  IADD3 R20, PT, PT, -R9, RZ, RZ ;  /* 0x000000ff09147210 */ /* 0x000fe20007ffe1ff */
[----:B------:R-:W-:Y:S01]  /*0220*/  IMAD R21, R23, UR5, R7 ;  /* 0x0000000517157c24 */ /* 0x000fe2000f8e0207 */
[----:B------:R-:W2:Y:S01]  /*0230*/  LDCU UR6, c[0x0][0x398] ;  /* 0x00007300ff0677ac */ /* 0x000ea20008000800 */
[----:B-1----:R-:W-:Y:S02]  /*0240*/  ISETP.GE.AND P0, PT, R10, UR7, PT ;  /* 0x000000070a007c0c */ /* 0x002fe4000bf06270 */
[----:B0-----:R-:W-:Y:S02]  /*0250*/  IADD3 R11, PT, PT, R3, R12, RZ ;  /* 0x0000000c030b7210 */ /* 0x001fe40007ffe0ff */
[----:B------:R-:W-:-:S03]  /*0260*/  LEA R12, R12, R3, 0x1 ;  /* 0x000000030c0c7211 */ /* 0x000fc600078e08ff */
[-CC-:B------:R-:W-:Y:S02]  /*0270*/  IMAD R14, R11, R13.reuse, R0.reuse ;  /* 0x0000000d0b0e7224 */ /* 0x180fe400078e0200 */
[-CC-:B------:R-:W-:Y:S02]  /*0280*/  IMAD R16, R12, R13.reuse, R0.reuse ;  /* 0x0000000d0c107224 */ /* 0x180fe400078e0200 */
[----:B------:R-:W-:Y:S02]  /*0290*/  IMAD R12, R3, R13, R0 ;  /* 0x0000000d030c7224 */ /* 0x000fe400078e0200 */
[C---:B------:R-:W-:Y:S02]  /*02a0*/  IMAD R11, R23.reuse, UR5, R5 ;  /* 0x00000005170b7c24 */ /* 0x040fe4000f8e0205 */
[C---:B------:R-:W-:Y:S02]  /*02b0*/  IMAD R13, R23.reuse, UR5, R6 ;  /* 0x00000005170d7c24 */ /* 0x040fe4000f8e0206 */
[----:B------:R-:W-:-:S02]  /*02c0*/  IMAD R12, R23, UR5, R12 ;  /* 0x00000005170c7c24 */ /* 0x000fc4000f8e020c */
[C---:B------:R-:W-:Y:S02]  /*02d0*/  IMAD R25, R23.reuse, UR5, R14 ;  /* 0x0000000517197c24 */ /* 0x040fe4000f8e020e */
[C---:B------:R-:W-:Y:S02]  /*02e0*/  IMAD R27, R23.reuse, UR5, R16 ;  /* 0x00000005171b7c24 */ /* 0x040fe4000f8e0210 */
[----:B--2---:R-:W-:-:S07]  /*02f0*/  IMAD R23, R23, UR5, R8 ;  /* 0x0000000517177c24 */ /* 0x004fce000f8e0208 */
.L_x_1:
[----:B------:R-:W-:-:S13]  /*0300*/  ISETP.GE.OR P2, PT, R12, UR6, P0 ;  /* 0x000000060c007c0c */ /* 0x000fda0008746670 */
[----:B------:R-:W0:Y:S01]  /*0310*/  @!P2 LDC.64 R16, c[0x0][0x380] ;  /* 0x0000e000ff10ab82 */ /* 0x000e220000000a00 */
[----:B------:R-:W-:-:S07]  /*0320*/  IADD3 R15, PT, PT, R2, R12, RZ ;  /* 0x0000000c020f7210 */ /* 0x000fce0007ffe0ff */
[----:B------:R-:W1:Y:S01]  /*0330*/  @!P2 LDC R24, c[0x0][0x388] ;  /* 0x0000e200ff18ab82 */ /* 0x000e620000000800 */
[----:B0-----:R-:W-:-:S05]  /*0340*/  @!P2 IMAD.WIDE R16, R12, 0x4, R16 ;  /* 0x000000040c10a825 */ /* 0x001fca00078e0210 */
[----:B------:R-:W1:Y:S01]  /*0350*/  @!P2 LDG.E R14, desc[UR8][R16.64] ;  /* 0x00000008100ea981 */ /* 0x000e62000c1e1900 */
[----:B------:R-:W-:-:S13]  /*0360*/  ISETP.GE.OR P1, PT, R15, UR6, P0 ;  /* 0x000000060f007c0c */ /* 0x000fda0008726670 */
[----:B------:R-:W0:Y:S01]  /*0370*/  @!P1 LDC.64 R18, c[0x0][0x380] ;  /* 0x0000e000ff129b82 */ /* 0x000e220000000a00 */
[----:B------:R-:W-:-:S07]  /*0380*/  IADD3 R22, PT, PT, R2, R15, RZ ;  /* 0x0000000f02167210 */ /* 0x000fce0007ffe0ff */
[----:B------:R-:W2:Y:S01]  /*0390*/  @!P1 LDC R28, c[0x0][0x388] ;  /* 0x0000e200ff1c9b82 */ /* 0x000ea20000000800 */
[----:B0-----:R-:W-:-:S04]  /*03a0*/  @!P1 IMAD.WIDE R18, R25, 0x4, R18 ;  /* 0x0000000419129825 */ /* 0x001fc800078e0212 */
[----:B-1----:R-:W-:-:S05]  /*03b0*/  @!P2 FMUL R24, R14, R24 ;  /* 0x000000180e18a220 */ /* 0x002fca0000400000 */
[----:B------:R0:W-:Y:S04]  /*03c0*/  @!P2 STG.E desc[UR8][R16.64], R24 ;  /* 0x000000181000a986 */ /* 0x0001e8000c101908 */
[----:B------:R-:W2:Y:S01]  /*03d0*/  @!P1 LDG.E R26, desc[UR8][R18.64] ;  /* 0x00000008121a9981 */ /* 0x000ea2000c1e1900 */
[----:B------:R-:W-:-:S13]  /*03e0*/  ISETP.GE.OR P2, PT, R22, UR6, P0 ;  /* 0x0000000616007c0c */ /* 0x000fda0008746670 */
[----:B------:R-:W1:Y:S01]  /*03f0*/  @!P2 LDC.64 R14, c[0x0][0x380] ;  /* 0x0000e000ff0eab82 */ /* 0x000e620000000a00 */
[----:B------:R-:W-:-:S07]  /*0400*/  IADD3 R22, PT, PT, R2, R22, RZ ;  /* 0x0000001602167210 */ /* 0x000fce0007ffe0ff */
[----:B0-----:R-:W0:Y:S01]  /*0410*/  @!P2 LDC R24, c[0x0][0x388] ;  /* 0x0000e200ff18ab82 */ /* 0x001e220000000800 */
[----:B-1----:R-:W-:-:S04]  /*0420*/  @!P2 IMAD.WIDE R14, R27, 0x4, R14 ;  /* 0x000000041b0ea825 */ /* 0x002fc800078e020e */
[----:B--2---:R-:W-:-:S05]  /*0430*/  @!P1 FMUL R26, R26, R28 ;  /* 0x0000001c1a1a9220 */ /* 0x004fca0000400000 */
[----:B------:R1:W-:Y:S04]  /*0440*/  @!P1 STG.E desc[UR8][R18.64], R26 ;  /* 0x0000001a12009986 */ /* 0x0003e8000c101908 */
[----:B------:R-:W0:Y:S01]  /*0450*/  @!P2 LDG.E R28, desc[UR8][R14.64] ;  /* 0x000000080e1ca981 */ /* 0x000e22000c1e1900 */
[----:B------:R-:W-:-:S13]  /*0460*/  ISETP.GE.OR P1, PT, R22, UR6, P0 ;  /* 0x0000000616007c0c */ /* 0x000fda0008726670 */
[----:B------:R-:W2:Y:S01]  /*0470*/  @!P1 LDC.64 R16, c[0x0][0x380] ;  /* 0x0000e000ff109b82 */ /* 0x000ea20000000a00 */
[----:B------:R-:W-:-:S07]  /*0480*/  IADD3 R22, PT, PT, R2, R22, RZ ;  /* 0x0000001602167210 */ /* 0x000fce0007ffe0ff */
[----:B-1----:R-:W1:Y:S01]  /*0490*/  @!P1 LDC R26, c[0x0][0x388] ;  /* 0x0000e200ff1a9b82 */ /* 0x002e620000000800 */
[----:B--2---:R-:W-:-:S04]  /*04a0*/  @!P1 IMAD.WIDE R16, R29, 0x4, R16 ;  /* 0x000000041d109825 */ /* 0x004fc800078e0210 */
[----:B0-----:R-:W-:-:S05]  /*04b0*/  @!P2 FMUL R28, R28, R24 ;  /* 0x000000181c1ca220 */ /* 0x001fca0000400000 */
[----:B------:R0:W-:Y:S04]  /*04c0*/  @!P2 STG.E desc[UR8][R14.64], R28 ;  /* 0x0000001c0e00a986 */ /* 0x0001e8000c101908 */
[----:B------:R-:W1:Y:S01]  /*04d0*/  @!P1 LDG.E R24, desc[UR8][R16.64] ;  /* 0x0000000810189981 */ /* 0x000e62000c1e1900 */
[----:B------:R-:W-:-:S13]  /*04e0*/  ISETP.GE.OR P2, PT, R22, UR6, P0 ;  /* 0x0000000616007c0c */ /* 0x000fda0008746670 */
[----:B------:R-:W2:Y:S01]  /*04f0*/  @!P2 LDC.64 R18, c[0x0][0x380] ;  /* 0x0000e000ff12ab82 */ /* 0x000ea20000000a00 */
[----:B------:R-:W-:-:S07]  /*0500*/  IADD3 R22, PT, PT, R2, R22, RZ ;  /* 0x0000001602167210 */ /* 0x000fce0007ffe0ff */
[----:B0-----:R-:W0:Y:S01]  /*0510*/  @!P2 LDC R28, c[0x0][0x388] ;  /* 0x0000e200ff1cab82 */ /* 0x001e220000000800 */
[----:B--2---:R-:W-:-:S04]  /*0520*/  @!P2 IMAD.WIDE R18, R11, 0x4, R18 ;  /* 0x000000040b12a825 */ /* 0x004fc800078e0212 */
[----:B-1----:R-:W-:-:S05]  /*0530*/  @!P1 FMUL R24, R24, R26 ;  /* 0x0000001a18189220 */ /* 0x002fca0000400000 */
        /* <DEDUP_REMOVED lines=11> */
[----:B------:R-:W2:Y:S02]  /*05f0*/  @!P2 LDC.64 R16, c[0x0][0x380] ;  /* 0x0000e000ff10ab82 */ /* 0x000ea40000000a00 */
[----:B--2---:R-:W-:-:S04]  /*0600*/  @!P2 IMAD.WIDE R16, R21, 0x4, R16 ;  /* 0x000000041510a825 */ /* 0x004fc800078e0210 */
[----:B-1----:R-:W-:-:S05]  /*0610*/  @!P1 FMUL R28, R28, R24 ;  /* 0x000000181c1c9220 */ /* 0x002fca0000400000 */
[----:B------:R1:W-:Y:S04]  /*0620*/  @!P1 STG.E desc[UR8][R14.64], R28 ;  /* 0x0000001c0e009986 */ /* 0x0003e8000c101908 */
[----:B------:R-:W2:Y:S01]  /*0630*/  @!P2 LDG.E R24, desc[UR8][R16.64] ;  /* 0x000000081018a981 */ /* 0x000ea2000c1e1900 */
[----:B------:R-:W-:-:S04]  /*0640*/  IADD3 R22, PT, PT, R2, R22, RZ ;  /* 0x0000001602167210 */ /* 0x000fc80007ffe0ff */
[----:B------:R-:W-:Y:S02]  /*0650*/  ISETP.GE.OR P1, PT, R22, UR6, P0 ;  /* 0x0000000616007c0c */ /* 0x000fe40008726670 */
[----:B------:R-:W2:Y:S11]  /*0660*/  @!P2 LDC R22, c[0x0][0x388] ;  /* 0x0000e200ff16ab82 */ /* 0x000eb60000000800 */
[----:B0-----:R-:W0:Y:S08]  /*0670*/  @!P1 LDC.64 R18, c[0x0][0x380] ;  /* 0x0000e000ff129b82 */ /* 0x001e300000000a00 */
[----:B------:R-:W1:Y:S01]  /*0680*/  @!P1 LDC R26, c[0x0][0x388] ;  /* 0x0000e200ff1a9b82 */ /* 0x000e620000000800 */
[----:B0-----:R-:W-:-:S04]  /*0690*/  @!P1 IMAD.WIDE R18, R23, 0x4, R18 ;  /* 0x0000000417129825 */ /* 0x001fc800078e0212 */
[----:B--2---:R-:W-:-:S05]  /*06a0*/  @!P2 FMUL R24, R24, R22 ;  /* 0x000000161818a220 */ /* 0x004fca0000400000 */
[----:B------:R0:W-:Y:S04]  /*06b0*/  @!P2 STG.E desc[UR8][R16.64], R24 ;  /* 0x000000181000a986 */ /* 0x0001e8000c101908 */
[----:B------:R-:W1:Y:S01]  /*06c0*/  @!P1 LDG.E R22, desc[UR8][R18.64] ;  /* 0x0000000812169981 */ /* 0x000e62000c1e1900 */
[----:B------:R-:W-:Y:S02]  /*06d0*/  IADD3 R20, PT, PT, R20, 0x8, RZ ;  /* 0x0000000814147810 */ /* 0x000fe40007ffe0ff */
[C---:B------:R-:W-:Y:S02]  /*06e0*/  LEA R12, R2.reuse, R12, 0x3 ;  /* 0x0000000c020c7211 */ /* 0x040fe400078e18ff */
[C---:B------:R-:W-:Y:S02]  /*06f0*/  LEA R25, R2.reuse, R25, 0x3 ;  /* 0x0000001902197211 */ /* 0x040fe400078e18ff */
[----:B------:R-:W-:-:S02]  /*0700*/  LEA R27, R2, R27, 0x3 ;  /* 0x0000001b021b7211 */ /* 0x000fc400078e18ff */
[C---:B------:R-:W-:Y:S02]  /*0710*/  LEA R29, R2.reuse, R29, 0x3 ;  /* 0x0000001d021d7211 */ /* 0x040fe400078e18ff */
[C---:B------:R-:W-:Y:S02]  /*0720*/  LEA R11, R2.reuse, R11, 0x3 ;  /* 0x0000000b020b7211 */ /* 0x040fe400078e18ff */
[C---:B------:R-:W-:Y:S02]  /*0730*/  LEA R13, R2.reuse, R13, 0x3 ;  /* 0x0000000d020d7211 */ /* 0x040fe400078e18ff */
[C---:B------:R-:W-:Y:S02]  /*0740*/  LEA R21, R2.reuse, R21, 0x3 ;  /* 0x0000001502157211 */ /* 0x040fe400078e18ff */
[----:B------:R-:W-:Y:S01]  /*0750*/  LEA R23, R2, R23, 0x3 ;  /* 0x0000001702177211 */ /* 0x000fe200078e18ff */
[----:B-1----:R-:W-:-:S05]  /*0760*/  @!P1 FMUL R15, R22, R26 ;  /* 0x0000001a160f9220 */ /* 0x002fca0000400000 */
[----:B------:R0:W-:Y:S01]  /*0770*/  @!P1 STG.E desc[UR8][R18.64], R15 ;  /* 0x0000000f12009986 */ /* 0x0001e2000c101908 */
[----:B------:R-:W-:-:S13]  /*0780*/  ISETP.NE.AND P1, PT, R20, RZ, PT ;  /* 0x000000ff1400720c */ /* 0x000fda0003f25270 */
[----:B0-----:R-:W-:Y:S05]  /*0790*/  @P1 BRA `(.L_x_1) ;  /* 0xfffffff800d81947 */ /* 0x001fea000383ffff */
[----:B------:R-:W-:-:S07]  /*07a0*/  MOV R16, R9 ;  /* 0x0000000900107202 */ /* 0x000fce0000000f00 */
.L_x_0:
[----:B------:R-:W0:Y:S02]  /*07b0*/  LDCU UR5, c[0x0][0x39c] ;  /* 0x00007380ff0577ac */ /* 0x000e240008000800 */
[----:B0-----:R-:W-:-:S04]  /*07c0*/  ULOP3.LUT UR6, UR5, 0x7, URZ, 0xc0, !UPT ;  /* 0x0000000705067892 */ /* 0x001fc8000f8ec0ff */
[----:B------:R-:W-:-:S09]  /*07d0*/  UISETP.NE.AND UP1, UPT, UR6, URZ, UPT ;  /* 0x000000ff0600728c */ /* 0x000fd2000bf25270 */
[----:B------:R-:W-:Y:S05]  /*07e0*/  BRA.U !UP1, `(.L_x_2) ;  /* 0x0000000509607547 */ /* 0x000fea000b800000 */
[----:B------:R-:W-:Y:S02]  /*07f0*/  ULOP3.LUT UR7, UR5, 0x3, URZ, 0xc0, !UPT ;  /* 0x0000000305077892 */ /* 0x000fe4000f8ec0ff */
[----:B------:R-:W-:Y:S02]  /*0800*/  UIADD3 UR5, UPT, UPT, UR6, -0x1, URZ ;  /* 0xffffffff06057890 */ /* 0x000fe4000fffe0ff */
[----:B------:R-:W-:Y:S02]  /*0810*/  UISETP.NE.AND UP2, UPT, UR7, URZ, UPT ;  /* 0x000000ff0700728c */ /* 0x000fe4000bf45270 */
[----:B------:R-:W-:-:S09]  /*0820*/  UISETP.GE.U32.AND UP1, UPT, UR5, 0x3, UPT ;  /* 0x000000030500788c */ /* 0x000fd2000bf26070 */
[----:B------:R-:W-:Y:S05]  /*0830*/  BRA.U !UP1, `(.L_x_3) ;  /* 0x0000000109a07547 */ /* 0x000fea000b800000 */
[----:B------:R-:W0:Y:S01]  /*0840*/  LDCU.64 UR10, c[0x0][0x390] ;  /* 0x00007200ff0a77ac */ /* 0x000e220008000a00 */
[----:B------:R-:W1:Y:S01]  /*0850*/  LDCU UR5, c[0x0][0x398] ;  /* 0x00007300ff0577ac */ /* 0x000e620008000800 */
[----:B0-----:R-:W-:Y:S01]  /*0860*/  IMAD R13, R16, UR10, R3 ;  /* 0x0000000a100d7c24 */ /* 0x001fe2000f8e0203 */
[----:B------:R-:W-:-:S03]  /*0870*/  ISETP.GE.AND P0, PT, R10, UR11, PT ;  /* 0x0000000b0a007c0c */ /* 0x000fc6000bf06270 */
[----:B------:R-:W-:-:S05]  /*0880*/  IMAD R11, R13, UR11, R10 ;  /* 0x0000000b0d0b7c24 */ /* 0x000fca000f8e020a */
[----:B-1----:R-:W-:-:S13]  /*0890*/  ISETP.GE.OR P1, PT, R11, UR5, P0 ;  /* 0x000000050b007c0c */ /* 0x002fda0008726670 */
[----:B------:R-:W0:Y:S01]  /*08a0*/  @!P1 LDC.64 R18, c[0x0][0x380] ;  /* 0x0000e000ff129b82 */ /* 0x000e220000000a00 */
[----:B------:R-:W-:-:S07]  /*08b0*/  IADD3 R15, PT, PT, R13, UR10, RZ ;  /* 0x0000000a0d0f7c10 */ /* 0x000fce000fffe0ff */
[----:B------:R-:W1:Y:S01]  /*08c0*/  @!P1 LDC R14, c[0x0][0x388] ;  /* 0x0000e200ff0e9b82 */ /* 0x000e620000000800 */
[----:B0-----:R-:W-:-:S05]  /*08d0*/  @!P1 IMAD.WIDE R18, R11, 0x4, R18 ;  /* 0x000000040b129825 */ /* 0x001fca00078e0212 */
[----:B------:R-:W1:Y:S01]  /*08e0*/  @!P1 LDG.E R11, desc[UR8][R18.64] ;  /* 0x00000008120b9981 */ /* 0x000e62000c1e1900 */
[----:B------:R-:W-:-:S05]  /*08f0*/  IMAD R17, R15, UR11, R10 ;  /* 0x0000000b0f117c24 */ /* 0x000fca000f8e020a */
[----:B------:R-:W-:-:S13]  /*0900*/  ISETP.GE.OR P2, PT, R17, UR5, P0 ;  /* 0x0000000511007c0c */ /* 0x000fda0008746670 */
[----:B------:R-:W0:Y:S01]  /*0910*/  @!P2 LDC.64 R12, c[0x0][0x380] ;  /* 0x0000e000ff0cab82 */ /* 0x000e220000000a00 */
[----:B------:R-:W-:-:S07]  /*0920*/  IADD3 R21, PT, PT, R15, UR10, RZ ;  /* 0x0000000a0f157c10 */ /* 0x000fce000fffe0ff */
[----:B------:R-:W2:Y:S01]  /*0930*/  @!P2 LDC R20, c[0x0][0x388] ;  /* 0x0000e200ff14ab82 */ /* 0x000ea20000000800 */
[----:B0-----:R-:W-:-:S04]  /*0940*/  @!P2 IMAD.WIDE R12, R17, 0x4, R12 ;  /* 0x00000004110ca825 */ /* 0x001fc800078e020c */
[----:B-1----:R-:W-:-:S05]  /*0950*/  @!P1 FMUL R11, R11, R14 ;  /* 0x0000000e0b0b9220 */ /* 0x002fca0000400000 */
[----:B------:R0:W-:Y:S04]  /*0960*/  @!P1 STG.E desc[UR8][R18.64], R11 ;  /* 0x0000000b12009986 */ /* 0x0001e8000c101908 */
[----:B------:R-:W2:Y:S01]  /*0970*/  @!P2 LDG.E R17, desc[UR8][R12.64] ;  /* 0x000000080c11a981 */ /* 0x000ea2000c1e1900 */
[----:B------:R-:W-:-:S05]  /*0980*/  IMAD R23, R21, UR11, R10 ;  /* 0x0000000b15177c24 */ /* 0x000fca000f8e020a */
[----:B------:R-:W-:-:S13]  /*0990*/  ISETP.GE.OR P1, PT, R23, UR5, P0 ;  /* 0x0000000517007c0c */ /* 0x000fda0008726670 */
[----:B------:R-:W1:Y:S02]  /*09a0*/  @!P1 LDC.64 R14, c[0x0][0x380] ;  /* 0x0000e000ff0e9b82 */ /* 0x000e640000000a00 */
[----:B-1----:R-:W-:-:S04]  /*09b0*/  @!P1 IMAD.WIDE R14, R23, 0x4, R14 ;  /* 0x00000004170e9825 */ /* 0x002fc800078e020e */
[----:B--2---:R-:W-:-:S05]  /*09c0*/  @!P2 FMUL R17, R17, R20 ;  /* 0x000000141111a220 */ /* 0x004fca0000400000 */
[----:B------:R1:W-:Y:S04]  /*09d0*/  @!P2 STG.E desc[UR8][R12.64], R17 ;  /* 0x000000110c00a986 */ /* 0x0003e8000c101908 */
[----:B------:R-:W2:Y:S01]  /*09e0*/  @!P1 LDG.E R20, desc[UR8][R14.64] ;  /* 0x000000080e149981 */ /* 0x000ea2000c1e1900 */
[----:B0-----:R-:W-:-:S05]  /*09f0*/  IADD3 R11, PT, PT, R21, UR10, RZ ;  /* 0x0000000a150b7c10 */ /* 0x001fca000fffe0ff */
[----:B------:R-:W-:Y:S02]  /*0a00*/  IMAD R21, R11, UR11, R10 ;  /* 0x0000000b0b157c24 */ /* 0x000fe4000f8e020a */
[----:B------:R-:W2:Y:S03]  /*0a10*/  @!P1 LDC R11, c[0x0][0x388] ;  /* 0x0000e200ff0b9b82 */ /* 0x000ea60000000800 */
[----:B------:R-:W-:-:S13]  /*0a20*/  ISETP.GE.OR P0, PT, R21, UR5, P0 ;  /* 0x0000000515007c0c */ /* 0x000fda0008706670 */
[----:B------:R-:W0:Y:S08]  /*0a30*/  @!P0 LDC.64 R18, c[0x0][0x380] ;  /* 0x0000e000ff128b82 */ /* 0x000e300000000a00 */
[----:B-1----:R-:W1:Y:S01]  /*0a40*/  @!P0 LDC R13, c[0x0][0x388] ;  /* 0x0000e200ff0d8b82 */ /* 0x002e620000000800 */
[----:B0-----:R-:W-:-:S04]  /*0a50*/  @!P0 IMAD.WIDE R18, R21, 0x4, R18 ;  /* 0x0000000415128825 */ /* 0x001fc800078e0212 */
[----:B--2---:R-:W-:-:S05]  /*0a60*/  @!P1 FMUL R11, R20, R11 ;  /* 0x0000000b140b9220 */ /* 0x004fca0000400000 */
[----:B------:R0:W-:Y:S04]  /*0a70*/  @!P1 STG.E desc[UR8][R14.64], R11 ;  /* 0x0000000b0e009986 */ /* 0x0001e8000c101908 */
[----:B------:R-:W1:Y:S01]  /*0a80*/  @!P0 LDG.E R20, desc[UR8][R18.64] ;  /* 0x0000000812148981 */ /* 0x000e62000c1e1900 */
[----:B------:R-:W-:Y:S01]  /*0a90*/  IADD3 R16, PT, PT, R16, 0x4, RZ ;  /* 0x0000000410107810 */ /* 0x000fe20007ffe0ff */
[----:B-1----:R-:W-:-:S05]  /*0aa0*/  @!P0 FMUL R13, R20, R13 ;  /* 0x0000000d140d8220 */ /* 0x002fca0000400000 */
[----:B------:R0:W-:Y:S02]  /*0ab0*/  @!P0 STG.E desc[UR8][R18.64], R13 ;  /* 0x0000000d12008986 */ /* 0x0001e4000c101908 */
.L_x_3:
[----:B------:R-:W-:Y:S05]  /*0ac0*/  BRA.U !UP2, `(.L_x_2) ;  /* 0x000000010aa87547 */ /* 0x000fea000b800000 */
[----:B------:R-:W1:Y:S01]  /*0ad0*/  LDCU UR5, c[0x0][0x39c] ;  /* 0x00007380ff0577ac */ /* 0x000e620008000800 */
[----:B------:R-:W-:Y:S02]  /*0ae0*/  UISETP.NE.AND UP1, UPT, UR7, 0x1, UPT ;  /* 0x000000010700788c */ /* 0x000fe4000bf25270 */
[----:B-1----:R-:W-:-:S07]  /*0af0*/  ULOP3.LUT UP2, URZ, UR5, 0x1, URZ, 0xc0, !UPT ;  /* 0x0000000105ff7892 */ /* 0x002fce000f84c0ff */
        /* <DEDUP_REMOVED lines=14> */
[----:B------:R-:W0:Y:S02]  /*0be0*/  @!P0 LDC.64 R14, c[0x0][0x380] ;  /* 0x0000e000ff0e8b82 */ /* 0x000e240000000a00 */
[----:B0-----:R-:W-:-:S04]  /*0bf0*/  @!P0 IMAD.WIDE R14, R17, 0x4, R14 ;  /* 0x00000004110e8825 */ /* 0x001fc800078e020e */
[----:B-1----:R-:W-:Y:S02]  /*0c00*/  @!P1 FMUL R11, R11, R18 ;  /* 0x000000120b0b9220 */ /* 0x002fe40000400000 */
[----:B------:R-:W0:Y:S03]  /*0c10*/  @!P0 LDC R18, c[0x0][0x388] ;  /* 0x0000e200ff128b82 */ /* 0x000e260000000800 */
[----:B------:R1:W-:Y:S04]  /*0c20*/  @!P1 STG.E desc[UR8][R12.64], R11 ;  /* 0x0000000b0c009986 */ /* 0x0003e8000c101908 */
[----:B------:R-:W0:Y:S01]  /*0c30*/  @!P0 LDG.E R17, desc[UR8][R14.64] ;  /* 0x000000080e118981 */ /* 0x000e22000c1e1900 */
[----:B------:R-:W-:Y:S01]  /*0c40*/  IADD3 R16, PT, PT, R16, 0x2, RZ ;  /* 0x0000000210107810 */ /* 0x000fe20007ffe0ff */
[----:B0-----:R-:W-:-:S05]  /*0c50*/  @!P0 FMUL R17, R17, R18 ;  /* 0x0000001211118220 */ /* 0x001fca0000400000 */
[----:B------:R1:W-:Y:S02]  /*0c60*/  @!P0 STG.E desc[UR8][R14.64], R17 ;  /* 0x000000110e008986 */ /* 0x0003e4000c101908 */
.L_x_4:
[----:B------:R-:W-:Y:S05]  /*0c70*/  BRA.U !UP2, `(.L_x_2) ;  /* 0x000000010a3c7547 */ /* 0x000fea000b800000 */
[----:B------:R-:W0:Y:S01]  /*0c80*/  LDCU.64 UR6, c[0x0][0x390] ;  /* 0x00007200ff0677ac */ /* 0x000e220008000a00 */
[----:B------:R-:W-:Y:S01]  /*0c90*/  BSSY.RECONVERGENT B0, `(.L_x_2) ;  /* 0x000000d000007945 */ /* 0x000fe20003800200 */
[----:B------:R-:W2:Y:S01]  /*0ca0*/  LDCU UR5, c[0x0][0x398] ;  /* 0x00007300ff0577ac */ /* 0x000ea20008000800 */
[----:B01----:R-:W-:-:S04]  /*0cb0*/  IMAD R11, R16, UR6, R3 ;  /* 0x00000006100b7c24 */ /* 0x003fc8000f8e0203 */
[----:B------:R-:W-:-:S05]  /*0cc0*/  IMAD R13, R11, UR7, R10 ;  /* 0x000000070b0d7c24 */ /* 0x000fca000f8e020a */
[----:B--2---:R-:W-:-:S04]  /*0cd0*/  ISETP.GE.AND P0, PT, R13, UR5, PT ;  /* 0x000000050d007c0c */ /* 0x004fc8000bf06270 */
[----:B------:R-:W-:-:S13]  /*0ce0*/  ISETP.GE.OR P0, PT, R10, UR7, P0 ;  /* 0x000000070a007c0c */ /* 0x000fda0008706670 */
[----:B------:R-:W-:Y:S05]  /*0cf0*/  @P0 BRA `(.L_x_5) ;  /* 0x0000000000180947 */ /* 0x000fea0003800000 */
[----:B------:R-:W0:Y:S01]  /*0d00*/  LDC.64 R10, c[0x0][0x380] ;  /* 0x0000e000ff0a7b82 */ /* 0x000e220000000a00 */
[----:B------:R-:W1:Y:S01]  /*0d10*/  LDCU UR5, c[0x0][0x388] ;  /* 0x00007100ff0577ac */ /* 0x000e620008000800 */
[----:B0-----:R-:W-:-:S05]  /*0d20*/  IMAD.WIDE R10, R13, 0x4, R10 ;  /* 0x000000040d0a7825 */ /* 0x001fca00078e020a */
[----:B------:R-:W1:Y:S02]  /*0d30*/  LDG.E R12, desc[UR8][R10.64] ;  /* 0x000000080a0c7981 */ /* 0x000e64000c1e1900 */
[----:B-1----:R-:W-:-:S05]  /*0d40*/  FMUL R13, R12, UR5 ;  /* 0x000000050c0d7c20 */ /* 0x002fca0008400000 */
[----:B------:R0:W-:Y:S02]  /*0d50*/  STG.E desc[UR8][R10.64], R13 ;  /* 0x0000000d0a007986 */ /* 0x0001e4000c101908 */
.L_x_5:
[----:B------:R-:W-:Y:S05]  /*0d60*/  BSYNC.RECONVERGENT B0 ;  /* 0x0000000000007941 */ /* 0x000fea0003800200 */
.L_x_2:
[----:B------:R-:W-:Y:S05]  /*0d70*/  BRA.U UP0, `(.L_x_6) ;  /* 0xfffffff100f47547 */ /* 0x000fea000b83ffff */
[----:B------:R-:W-:Y:S05]  /*0d80*/  EXIT ;  /* 0x000000000000794d */ /* 0x000fea0003800000 */
.L_x_7:
[----:B------:R-:W-:-:S00]  /*0d90*/  BRA `(.L_x_7) ;  /* 0xfffffffc00fc7947 */ /* 0x000fc0000383ffff */
[----:B------:R-:W-:-:S00]  /*0da0*/  NOP ;  /* 0x0000000000007918 */ /* 0x000fc00000000000 */
        /* <DEDUP_REMOVED lines=13> */
.L_x_8:


//--------------------- .nv.shared.reserved.0     --------------------------
	.section	.nv.shared.reserved.0,"aw",@nobits
	.weak		__nv_reservedSMEM_offset_0_alias
	.size		__nv_reservedSMEM_offset_0_alias, 0, 64
	.other		__nv_reservedSMEM_offset_0_alias,@"STO_CUDA_RESERVED_SHARED STV_DEFAULT"
__nv_reservedSMEM_offset_0_alias:
	.zero		0
	.zero		64


//--------------------- .nv.constant0.matrixMultBy --------------------------
	.section	.nv.constant0.matrixMultBy,"a",@progbits
	.sectionflags	@""
	.align	4
.nv.constant0.matrixMultBy:
	.zero		928


//--------------------- SYMBOLS --------------------------

	.type		.nv.reservedSmem.offset0,@object
	.size		.nv.reservedSmem.offset0,0x4
